//
// Generated by NVIDIA NVVM Compiler
//
// Compiler Build ID: CL-36424714
// Cuda compilation tools, release 13.0, V13.0.88
// Based on NVVM 20.0.0
//

.version 9.0
.target sm_100
.address_size 64

	// .globl	_Z9reduce_v0ILi256EEvPfS0_i
// _ZZ9reduce_v0ILi256EEvPfS0_iE2sm has been demoted

.visible .entry _Z9reduce_v0ILi256EEvPfS0_i(
	.param .u64 .ptr .align 1 _Z9reduce_v0ILi256EEvPfS0_i_param_0,
	.param .u64 .ptr .align 1 _Z9reduce_v0ILi256EEvPfS0_i_param_1,
	.param .u32 _Z9reduce_v0ILi256EEvPfS0_i_param_2
)
{
	.reg .pred 	%p<6>;
	.reg .b32 	%r<20>;
	.reg .b32 	%f<9>;
	.reg .b64 	%rd<9>;
	// demoted variable
	.shared .align 4 .b8 _ZZ9reduce_v0ILi256EEvPfS0_iE2sm[1024];
	ld.param.u64 	%rd1, [_Z9reduce_v0ILi256EEvPfS0_i_param_0];
	ld.param.u64 	%rd2, [_Z9reduce_v0ILi256EEvPfS0_i_param_1];
	ld.param.u32 	%r9, [_Z9reduce_v0ILi256EEvPfS0_i_param_2];
	mov.u32 	%r1, %ctaid.x;
	mov.u32 	%r2, %ntid.x;
	mov.u32 	%r3, %tid.x;
	mad.lo.s32 	%r4, %r1, %r2, %r3;
	setp.ge.s32 	%p1, %r4, %r9;
	mov.f32 	%f8, 0f00000000;
	@%p1 bra 	$L__BB0_2;
	cvta.to.global.u64 	%rd3, %rd1;
	mul.wide.s32 	%rd4, %r4, 4;
	add.s64 	%rd5, %rd3, %rd4;
	ld.global.f32 	%f8, [%rd5];
$L__BB0_2:
	shl.b32 	%r10, %r3, 2;
	mov.u32 	%r11, _ZZ9reduce_v0ILi256EEvPfS0_iE2sm;
	add.s32 	%r12, %r11, %r10;
	st.shared.f32 	[%r12], %f8;
	bar.sync 	0;
	setp.lt.u32 	%p2, %r2, 2;
	@%p2 bra 	$L__BB0_7;
	mov.b32 	%r19, 1;
$L__BB0_4:
	shl.b32 	%r6, %r19, 1;
	mul.lo.s32 	%r7, %r6, %r3;
	add.s32 	%r8, %r7, %r19;
	setp.ge.u32 	%p3, %r8, %r2;
	@%p3 bra 	$L__BB0_6;
	shl.b32 	%r14, %r8, 2;
	add.s32 	%r16, %r11, %r14;
	ld.shared.f32 	%f4, [%r16];
	shl.b32 	%r17, %r7, 2;
	add.s32 	%r18, %r11, %r17;
	ld.shared.f32 	%f5, [%r18];
	add.f32 	%f6, %f4, %f5;
	st.shared.f32 	[%r18], %f6;
$L__BB0_6:
	bar.sync 	0;
	setp.lt.u32 	%p4, %r6, %r2;
	mov.u32 	%r19, %r6;
	@%p4 bra 	$L__BB0_4;
$L__BB0_7:
	setp.ne.s32 	%p5, %r3, 0;
	@%p5 bra 	$L__BB0_9;
	ld.shared.f32 	%f7, [_ZZ9reduce_v0ILi256EEvPfS0_iE2sm];
	cvta.to.global.u64 	%rd6, %rd2;
	mul.wide.u32 	%rd7, %r1, 4;
	add.s64 	%rd8, %rd6, %rd7;
	st.global.f32 	[%rd8], %f7;
$L__BB0_9:
	ret;

}


// ===== COMPILED SASS (sm_100) =====

	.target	sm_100

	.elftype	@"ET_EXEC"


//--------------------- .note.nv.tkinfo           --------------------------
	.section	.note.nv.tkinfo,"",@"SHT_NOTE"
	.sectionflags	@"SHF_NOTE_NV_TKINFO"
	.tkinfo
        /*0018*/ 	.word	0x00000002
        /*0030*/ 	.string	""
        /*0030*/ 	.string	"ptxas"
        /*0030*/ 	.string	"Cuda compilation tools, release 13.0, V13.0.88"
        /*0030*/ 	.string	"Build cuda_13.0.r13.0/compiler.36424714_0"
        /*0030*/ 	.string	"-arch sm_100 -m 64 "



//--------------------- .note.nv.cuinfo           --------------------------
	.section	.note.nv.cuinfo,"",@"SHT_NOTE"
	.sectionflags	@"SHF_NOTE_NV_CUINFO"
        /*0018*/ 	.short	0x0002
        /*001a*/ 	.short	0x0064
        /*001c*/ 	.short	0x0082
	.zero		2


//--------------------- .nv.info                  --------------------------
	.section	.nv.info,"",@"SHT_CUDA_INFO"
	.align	4


	//----- nvinfo : EIATTR_REGCOUNT
	.align		4
        /*0000*/ 	.byte	0x04, 0x2f
        /*0002*/ 	.short	(.L_1 - .L_0)
	.align		4
.L_0:
        /*0004*/ 	.word	index@(_Z9reduce_v0ILi256EEvPfS0_i)
        /*0008*/ 	.word	0x0000000a


	//----- nvinfo : EIATTR_FRAME_SIZE
	.align		4
.L_1:
        /*000c*/ 	.byte	0x04, 0x11
        /*000e*/ 	.short	(.L_3 - .L_2)
	.align		4
.L_2:
        /*0010*/ 	.word	index@(_Z9reduce_v0ILi256EEvPfS0_i)
        /*0014*/ 	.word	0x00000000


	//----- nvinfo : EIATTR_MIN_STACK_SIZE
	.align		4
.L_3:
        /*0018*/ 	.byte	0x04, 0x12
        /*001a*/ 	.short	(.L_5 - .L_4)
	.align		4
.L_4:
        /*001c*/ 	.word	index@(_Z9reduce_v0ILi256EEvPfS0_i)
        /*0020*/ 	.word	0x00000000
.L_5:


//--------------------- .nv.compat                --------------------------
	.section	.nv.compat,"",@"SHT_CUDA_COMPAT_INFO"
	.align	4
        /*0000*/ 	.byte	0x02, 0x09, 0x00, 0x00, 0x02, 0x02, 0x01, 0x00, 0x02, 0x05, 0x05, 0x00, 0x03, 0x07, 0x01, 0x01
        /*0010*/ 	.byte	0x02, 0x03, 0x00, 0x00, 0x02, 0x06, 0x01, 0x00, 0x04, 0x0b, 0x08, 0x00, 0x09, 0x00, 0x00, 0x00
        /*0020*/ 	.byte	0x00, 0x00, 0x00, 0x00


//--------------------- .nv.info._Z9reduce_v0ILi256EEvPfS0_i --------------------------
	.section	.nv.info._Z9reduce_v0ILi256EEvPfS0_i,"",@"SHT_CUDA_INFO"
	.sectionflags	@""
	.align	4


	//----- nvinfo : EIATTR_CUDA_API_VERSION
	.align		4
        /*0000*/ 	.byte	0x04, 0x37
        /*0002*/ 	.short	(.L_7 - .L_6)
.L_6:
        /*0004*/ 	.word	0x00000082


	//----- nvinfo : EIATTR_KPARAM_INFO
	.align		4
.L_7:
        /*0008*/ 	.byte	0x04, 0x17
        /*000a*/ 	.short	(.L_9 - .L_8)
.L_8:
        /*000c*/ 	.word	0x00000000
        /*0010*/ 	.short	0x0002
        /*0012*/ 	.short	0x0010
        /*0014*/ 	.byte	0x00, 0xf0, 0x11, 0x00


	//----- nvinfo : EIATTR_KPARAM_INFO
	.align		4
.L_9:
        /*0018*/ 	.byte	0x04, 0x17
        /*001a*/ 	.short	(.L_11 - .L_10)
.L_10:
        /*001c*/ 	.word	0x00000000
        /*0020*/ 	.short	0x0001
        /*0022*/ 	.short	0x0008
        /*0024*/ 	.byte	0x00, 0xf5, 0x21, 0x00


	//----- nvinfo : EIATTR_KPARAM_INFO
	.align		4
.L_11:
        /*0028*/ 	.byte	0x04, 0x17
        /*002a*/ 	.short	(.L_13 - .L_12)
.L_12:
        /*002c*/ 	.word	0x00000000
        /*0030*/ 	.short	0x0000
        /*0032*/ 	.short	0x0000
        /*0034*/ 	.byte	0x00, 0xf5, 0x21, 0x00


	//----- nvinfo : EIATTR_SPARSE_MMA_MASK
	.align		4
.L_13:
        /*0038*/ 	.byte	0x03, 0x50
        /*003a*/ 	.short	0x0000


	//----- nvinfo : EIATTR_MAXREG_COUNT
	.align		4
        /*003c*/ 	.byte	0x03, 0x1b
        /*003e*/ 	.short	0x00ff


	//----- nvinfo : EIATTR_NUM_BARRIERS
	.align		4
        /*0040*/ 	.byte	0x02, 0x4c
        /*0042*/ 	.byte	0x01
	.zero		1


	//----- nvinfo : EIATTR_MERCURY_ISA_VERSION
	.align		4
        /*0044*/ 	.byte	0x03, 0x5f
        /*0046*/ 	.short	0x0101


	//----- nvinfo : EIATTR_VRC_CTA_INIT_COUNT
	.align		4
        /*0048*/ 	.byte	0x02, 0x4a
	.zero		1
	.zero		1


	//----- nvinfo : EIATTR_EXIT_INSTR_OFFSETS
	.align		4
        /*004c*/ 	.byte	0x04, 0x1c
        /*004e*/ 	.short	(.L_15 - .L_14)


	//   ....[0]....
.L_14:
        /*0050*/ 	.word	0x00000240


	//   ....[1]....
        /*0054*/ 	.word	0x000002c0


	//----- nvinfo : EIATTR_CBANK_PARAM_SIZE
	.align		4
.L_15:
        /*0058*/ 	.byte	0x03, 0x19
        /*005a*/ 	.short	0x0014


	//----- nvinfo : EIATTR_PARAM_CBANK
	.align		4
        /*005c*/ 	.byte	0x04, 0x0a
        /*005e*/ 	.short	(.L_17 - .L_16)
	.align		4
.L_16:
        /*0060*/ 	.word	index@(.nv.constant0._Z9reduce_v0ILi256EEvPfS0_i)
        /*0064*/ 	.short	0x0380
        /*0066*/ 	.short	0x0014


	//----- nvinfo : EIATTR_SW_WAR
	.align		4
.L_17:
        /*0068*/ 	.byte	0x04, 0x36
        /*006a*/ 	.short	(.L_19 - .L_18)
.L_18:
        /*006c*/ 	.word	0x00000008
.L_19:


//--------------------- .nv.callgraph             --------------------------
	.section	.nv.callgraph,"",@"SHT_CUDA_CALLGRAPH"
	.align	4
	.sectionentsize	8
	.align		4
        /*0000*/ 	.word	0x00000000
	.align		4
        /*0004*/ 	.word	0xffffffff
	.align		4
        /*0008*/ 	.word	0x00000000
	.align		4
        /*000c*/ 	.word	0xfffffffe
	.align		4
        /*0010*/ 	.word	0x00000000
	.align		4
        /*0014*/ 	.word	0xfffffffd
	.align		4
        /*0018*/ 	.word	0x00000000
	.align		4
        /*001c*/ 	.word	0xfffffffc


//--------------------- .text._Z9reduce_v0ILi256EEvPfS0_i --------------------------
	.section	.text._Z9reduce_v0ILi256EEvPfS0_i,"ax",@progbits
	.align	128
        .global         _Z9reduce_v0ILi256EEvPfS0_i
        .type           _Z9reduce_v0ILi256EEvPfS0_i,@function
        .size           _Z9reduce_v0ILi256EEvPfS0_i,(.L_x_3 - _Z9reduce_v0ILi256EEvPfS0_i)
        .other          _Z9reduce_v0ILi256EEvPfS0_i,@"STO_CUDA_ENTRY STV_DEFAULT"
_Z9reduce_v0ILi256EEvPfS0_i:
.text._Z9reduce_v0ILi256EEvPfS0_i:
[----:B------:R-:W-:Y:S01]  /*0000*/  LDC R1, c[0x0][0x37c] ;  /* 0x0000df00ff017b82 */ /* 0x000fe20000000800 */
[----:B------:R-:W0:Y:S01]  /*0010*/  S2R R7, SR_CTAID.X ;  /* 0x0000000000077919 */ /* 0x000e220000002500 */
[----:B------:R-:W0:Y:S01]  /*0020*/  LDCU UR7, c[0x0][0x360] ;  /* 0x00006c00ff0777ac */ /* 0x000e220008000800 */
[----:B------:R-:W-:Y:S01]  /*0030*/  IMAD.MOV.U32 R0, RZ, RZ, RZ ;  /* 0x000000ffff007224 */ /* 0x000fe200078e00ff */
[----:B------:R-:W0:Y:S01]  /*0040*/  S2R R4, SR_TID.X ;  /* 0x0000000000047919 */ /* 0x000e220000002100 */
[----:B------:R-:W1:Y:S01]  /*0050*/  LDCU UR4, c[0x0][0x390] ;  /* 0x00007200ff0477ac */ /* 0x000e620008000800 */
[----:B------:R-:W2:Y:S01]  /*0060*/  LDCU.64 UR8, c[0x0][0x358] ;  /* 0x00006b00ff0877ac */ /* 0x000ea20008000a00 */
[----:B0-----:R-:W-:-:S05]  /*0070*/  IMAD R5, R7, UR7, R4 ;  /* 0x0000000707057c24 */ /* 0x001fca000f8e0204 */
[----:B-1----:R-:W-:-:S13]  /*0080*/  ISETP.GE.AND P0, PT, R5, UR4, PT ;  /* 0x0000000405007c0c */ /* 0x002fda000bf06270 */
[----:B------:R-:W0:Y:S02]  /*0090*/  @!P0 LDC.64 R2, c[0x0][0x380] ;  /* 0x0000e000ff028b82 */ /* 0x000e240000000a00 */
[----:B0-----:R-:W-:-:S05]  /*00a0*/  @!P0 IMAD.WIDE R2, R5, 0x4, R2 ;  /* 0x0000000405028825 */ /* 0x001fca00078e0202 */
[----:B--2---:R-:W2:Y:S01]  /*00b0*/  @!P0 LDG.E R0, desc[UR8][R2.64] ;  /* 0x0000000802008981 */ /* 0x004ea2000c1e1900 */
[----:B------:R-:W0:Y:S01]  /*00c0*/  S2UR UR5, SR_CgaCtaId ;  /* 0x00000000000579c3 */ /* 0x000e220000008800 */
[----:B------:R-:W-:Y:S01]  /*00d0*/  UMOV UR4, 0x400 ;  /* 0x0000040000047882 */ /* 0x000fe20000000000 */
[----:B------:R-:W-:Y:S01]  /*00e0*/  UISETP.GE.U32.AND UP0, UPT, UR7, 0x2, UPT ;  /* 0x000000020700788c */ /* 0x000fe2000bf06070 */
[----:B------:R-:W-:Y:S01]  /*00f0*/  ISETP.NE.AND P1, PT, R4, RZ, PT ;  /* 0x000000ff0400720c */ /* 0x000fe20003f25270 */
[----:B0-----:R-:W-:-:S06]  /*0100*/  ULEA UR4, UR5, UR4, 0x18 ;  /* 0x0000000405047291 */ /* 0x001fcc000f8ec0ff */
[----:B------:R-:W-:-:S05]  /*0110*/  LEA R5, R4, UR4, 0x2 ;  /* 0x0000000404057c11 */ /* 0x000fca000f8e10ff */
[----:B--2---:R0:W-:Y:S01]  /*0120*/  STS [R5], R0 ;  /* 0x0000000005007388 */ /* 0x0041e20000000800 */
[----:B------:R-:W-:Y:S06]  /*0130*/  BAR.SYNC.DEFER_BLOCKING 0x0 ;  /* 0x0000000000007b1d */ /* 0x000fec0000010000 */
[----:B------:R-:W-:Y:S05]  /*0140*/  BRA.U !UP0, `(.L_x_0) ;  /* 0x00000001083c7547 */ /* 0x000fea000b800000 */
[----:B------:R-:W-:-:S05]  /*0150*/  UMOV UR5, 0x1 ;  /* 0x0000000100057882 */ /* 0x000fca0000000000 */
.L_x_1:
[----:B------:R-:W-:-:S04]  /*0160*/  USHF.L.U32 UR6, UR5, 0x1, URZ ;  /* 0x0000000105067899 */ /* 0x000fc800080006ff */
[----:B------:R-:W-:Y:S02]  /*0170*/  UISETP.GE.U32.AND UP0, UPT, UR6, UR7, UPT ;  /* 0x000000070600728c */ /* 0x000fe4000bf06070 */
[----:B-1----:R-:W-:-:S05]  /*0180*/  IMAD R2, R4, UR6, RZ ;  /* 0x0000000604027c24 */ /* 0x002fca000f8e02ff */
[----:B0-----:R-:W-:Y:S01]  /*0190*/  IADD3 R0, PT, PT, R2, UR5, RZ ;  /* 0x0000000502007c10 */ /* 0x001fe2000fffe0ff */
[----:B------:R-:W-:-:S03]  /*01a0*/  UMOV UR5, UR6 ;  /* 0x0000000600057c82 */ /* 0x000fc60008000000 */
[----:B------:R-:W-:-:S13]  /*01b0*/  ISETP.GE.U32.AND P0, PT, R0, UR7, PT ;  /* 0x0000000700007c0c */ /* 0x000fda000bf06070 */
[----:B------:R-:W-:Y:S02]  /*01c0*/  @!P0 LEA R0, R0, UR4, 0x2 ;  /* 0x0000000400008c11 */ /* 0x000fe4000f8e10ff */
[----:B------:R-:W-:-:S04]  /*01d0*/  @!P0 LEA R2, R2, UR4, 0x2 ;  /* 0x0000000402028c11 */ /* 0x000fc8000f8e10ff */
[----:B------:R-:W-:Y:S04]  /*01e0*/  @!P0 LDS R0, [R0] ;  /* 0x0000000000008984 */ /* 0x000fe80000000800 */
[----:B------:R-:W0:Y:S02]  /*01f0*/  @!P0 LDS R3, [R2] ;  /* 0x0000000002038984 */ /* 0x000e240000000800 */
[----:B0-----:R-:W-:-:S05]  /*0200*/  @!P0 FADD R3, R0, R3 ;  /* 0x0000000300038221 */ /* 0x001fca0000000000 */
[----:B------:R1:W-:Y:S01]  /*0210*/  @!P0 STS [R2], R3 ;  /* 0x0000000302008388 */ /* 0x0003e20000000800 */
[----:B------:R-:W-:Y:S06]  /*0220*/  BAR.SYNC.DEFER_BLOCKING 0x0 ;  /* 0x0000000000007b1d */ /* 0x000fec0000010000 */
[----:B------:R-:W-:Y:S05]  /*0230*/  BRA.U !UP0, `(.L_x_1) ;  /* 0xfffffffd08c87547 */ /* 0x000fea000b83ffff */
.L_x_0:
[----:B------:R-:W-:Y:S05]  /*0240*/  @P1 EXIT ;  /* 0x000000000000194d */ /* 0x000fea0003800000 */
[----:B------:R-:W2:Y:S01]  /*0250*/  S2UR UR5, SR_CgaCtaId ;  /* 0x00000000000579c3 */ /* 0x000ea20000008800 */
[----:B------:R-:W-:-:S07]  /*0260*/  UMOV UR4, 0x400 ;  /* 0x0000040000047882 */ /* 0x000fce0000000000 */
[----:B-1----:R-:W1:Y:S01]  /*0270*/  LDC.64 R2, c[0x0][0x388] ;  /* 0x0000e200ff027b82 */ /* 0x002e620000000a00 */
[----:B--2---:R-:W-:Y:S01]  /*0280*/  ULEA UR4, UR5, UR4, 0x18 ;  /* 0x0000000405047291 */ /* 0x004fe2000f8ec0ff */
[----:B-1----:R-:W-:-:S08]  /*0290*/  IMAD.WIDE.U32 R2, R7, 0x4, R2 ;  /* 0x0000000407027825 */ /* 0x002fd000078e0002 */
[----:B0-----:R-:W0:Y:S04]  /*02a0*/  LDS R5, [UR4] ;  /* 0x00000004ff057984 */ /* 0x001e280008000800 */
[----:B0-----:R-:W-:Y:S01]  /*02b0*/  STG.E desc[UR8][R2.64], R5 ;  /* 0x0000000502007986 */ /* 0x001fe2000c101908 */
[----:B------:R-:W-:Y:S05]  /*02c0*/  EXIT ;  /* 0x000000000000794d */ /* 0x000fea0003800000 */
.L_x_2:
[----:B------:R-:W-:-:S00]  /*02d0*/  BRA `(.L_x_2) ;  /* 0xfffffffc00fc7947 */ /* 0x000fc0000383ffff */
[----:B------:R-:W-:-:S00]  /*02e0*/  NOP ;  /* 0x0000000000007918 */ /* 0x000fc00000000000 */
        /* <DEDUP_REMOVED lines=9> */
.L_x_3:


//--------------------- .nv.shared._Z9reduce_v0ILi256EEvPfS0_i --------------------------
	.section	.nv.shared._Z9reduce_v0ILi256EEvPfS0_i,"aw",@nobits
	.sectionflags	@""
	.align	4
.nv.shared._Z9reduce_v0ILi256EEvPfS0_i:
	.zero		2048


//--------------------- .nv.shared.reserved.0     --------------------------
	.section	.nv.shared.reserved.0,"aw",@nobits
	.weak		__nv_reservedSMEM_offset_0_alias
	.size		__nv_reservedSMEM_offset_0_alias, 0, 64
	.other		__nv_reservedSMEM_offset_0_alias,@"STO_CUDA_RESERVED_SHARED STV_DEFAULT"
__nv_reservedSMEM_offset_0_alias:
	.zero		0
	.zero		64


//--------------------- .nv.constant0._Z9reduce_v0ILi256EEvPfS0_i --------------------------
	.section	.nv.constant0._Z9reduce_v0ILi256EEvPfS0_i,"a",@progbits
	.sectionflags	@""
	.align	4
.nv.constant0._Z9reduce_v0ILi256EEvPfS0_i:
	.zero		916


//--------------------- SYMBOLS --------------------------

	.type		.nv.reservedSmem.offset0,@object
	.size		.nv.reservedSmem.offset0,0x4
	.type		.nv.reservedSmem.cap,@object
	.size		.nv.reservedSmem.cap,0x4
